//
// Generated by NVIDIA NVVM Compiler
//
// Compiler Build ID: CL-36424714
// Cuda compilation tools, release 13.0, V13.0.88
// Based on NVVM 20.0.0
//

.version 9.0
.target sm_100
.address_size 64

	// .globl	default_function_kernel

.visible .entry default_function_kernel(
	.param .u64 .ptr .align 1 default_function_kernel_param_0,
	.param .u64 .ptr .align 1 default_function_kernel_param_1
)
.maxntid 10
{
	.reg .b32 	%r<4>;
	.reg .b32 	%f<4>;
	.reg .b64 	%rd<8>;

	ld.param.u64 	%rd1, [default_function_kernel_param_0];
	ld.param.u64 	%rd2, [default_function_kernel_param_1];
	cvta.to.global.u64 	%rd3, %rd1;
	cvta.to.global.u64 	%rd4, %rd2;
	mov.u32 	%r1, %ctaid.x;
	mov.u32 	%r2, %tid.x;
	mad.lo.s32 	%r3, %r1, 10, %r2;
	mul.wide.u32 	%rd5, %r3, 4;
	add.s64 	%rd6, %rd4, %rd5;
	ld.global.nc.f32 	%f1, [%rd6];
	lg2.approx.f32 	%f2, %f1;
	mul.f32 	%f3, %f2, 0f3F317218;
	add.s64 	%rd7, %rd3, %rd5;
	st.global.f32 	[%rd7], %f3;
	ret;

}


// ===== COMPILED SASS (sm_100) =====

	.target	sm_100

	.elftype	@"ET_EXEC"


//--------------------- .note.nv.tkinfo           --------------------------
	.section	.note.nv.tkinfo,"",@"SHT_NOTE"
	.sectionflags	@"SHF_NOTE_NV_TKINFO"
	.tkinfo
        /*0018*/ 	.word	0x00000002
        /*0030*/ 	.string	""
        /*0030*/ 	.string	"ptxas"
        /*0030*/ 	.string	"Cuda compilation tools, release 13.0, V13.0.88"
        /*0030*/ 	.string	"Build cuda_13.0.r13.0/compiler.36424714_0"
        /*0030*/ 	.string	"-arch sm_100 -m 64 "



//--------------------- .note.nv.cuinfo           --------------------------
	.section	.note.nv.cuinfo,"",@"SHT_NOTE"
	.sectionflags	@"SHF_NOTE_NV_CUINFO"
        /*0018*/ 	.short	0x0002
        /*001a*/ 	.short	0x0064
        /*001c*/ 	.short	0x0082
	.zero		2


//--------------------- .nv.info                  --------------------------
	.section	.nv.info,"",@"SHT_CUDA_INFO"
	.align	4


	//----- nvinfo : EIATTR_REGCOUNT
	.align		4
        /*0000*/ 	.byte	0x04, 0x2f
        /*0002*/ 	.short	(.L_1 - .L_0)
	.align		4
.L_0:
        /*0004*/ 	.word	index@(default_function_kernel)
        /*0008*/ 	.word	0x0000000a


	//----- nvinfo : EIATTR_FRAME_SIZE
	.align		4
.L_1:
        /*000c*/ 	.byte	0x04, 0x11
        /*000e*/ 	.short	(.L_3 - .L_2)
	.align		4
.L_2:
        /*0010*/ 	.word	index@(default_function_kernel)
        /*0014*/ 	.word	0x00000000


	//----- nvinfo : EIATTR_MIN_STACK_SIZE
	.align		4
.L_3:
        /*0018*/ 	.byte	0x04, 0x12
        /*001a*/ 	.short	(.L_5 - .L_4)
	.align		4
.L_4:
        /*001c*/ 	.word	index@(default_function_kernel)
        /*0020*/ 	.word	0x00000000
.L_5:


//--------------------- .nv.compat                --------------------------
	.section	.nv.compat,"",@"SHT_CUDA_COMPAT_INFO"
	.align	4
        /*0000*/ 	.byte	0x02, 0x09, 0x00, 0x00, 0x02, 0x02, 0x01, 0x00, 0x02, 0x05, 0x05, 0x00, 0x03, 0x07, 0x01, 0x01
        /*0010*/ 	.byte	0x02, 0x03, 0x00, 0x00, 0x02, 0x06, 0x01, 0x00, 0x04, 0x0b, 0x08, 0x00, 0x01, 0x00, 0x00, 0x00
        /*0020*/ 	.byte	0x00, 0x00, 0x00, 0x00


//--------------------- .nv.info.default_function_kernel --------------------------
	.section	.nv.info.default_function_kernel,"",@"SHT_CUDA_INFO"
	.sectionflags	@""
	.align	4


	//----- nvinfo : EIATTR_CUDA_API_VERSION
	.align		4
        /*0000*/ 	.byte	0x04, 0x37
        /*0002*/ 	.short	(.L_7 - .L_6)
.L_6:
        /*0004*/ 	.word	0x00000082


	//----- nvinfo : EIATTR_KPARAM_INFO
	.align		4
.L_7:
        /*0008*/ 	.byte	0x04, 0x17
        /*000a*/ 	.short	(.L_9 - .L_8)
.L_8:
        /*000c*/ 	.word	0x00000000
        /*0010*/ 	.short	0x0001
        /*0012*/ 	.short	0x0008
        /*0014*/ 	.byte	0x00, 0xf5, 0x21, 0x00


	//----- nvinfo : EIATTR_KPARAM_INFO
	.align		4
.L_9:
        /*0018*/ 	.byte	0x04, 0x17
        /*001a*/ 	.short	(.L_11 - .L_10)
.L_10:
        /*001c*/ 	.word	0x00000000
        /*0020*/ 	.short	0x0000
        /*0022*/ 	.short	0x0000
        /*0024*/ 	.byte	0x00, 0xf5, 0x21, 0x00


	//----- nvinfo : EIATTR_SPARSE_MMA_MASK
	.align		4
.L_11:
        /*0028*/ 	.byte	0x03, 0x50
        /*002a*/ 	.short	0x0000


	//----- nvinfo : EIATTR_MAXREG_COUNT
	.align		4
        /*002c*/ 	.byte	0x03, 0x1b
        /*002e*/ 	.short	0x00ff


	//----- nvinfo : EIATTR_MERCURY_ISA_VERSION
	.align		4
        /*0030*/ 	.byte	0x03, 0x5f
        /*0032*/ 	.short	0x0101


	//----- nvinfo : EIATTR_VRC_CTA_INIT_COUNT
	.align		4
        /*0034*/ 	.byte	0x02, 0x4a
	.zero		1
	.zero		1


	//----- nvinfo : EIATTR_EXIT_INSTR_OFFSETS
	.align		4
        /*0038*/ 	.byte	0x04, 0x1c
        /*003a*/ 	.short	(.L_13 - .L_12)


	//   ....[0]....
.L_12:
        /*003c*/ 	.word	0x00000100


	//----- nvinfo : EIATTR_MAX_THREADS
	.align		4
.L_13:
        /*0040*/ 	.byte	0x04, 0x05
        /*0042*/ 	.short	(.L_15 - .L_14)
.L_14:
        /*0044*/ 	.word	0x0000000a
        /*0048*/ 	.word	0x00000001
        /*004c*/ 	.word	0x00000001


	//----- nvinfo : EIATTR_CBANK_PARAM_SIZE
	.align		4
.L_15:
        /*0050*/ 	.byte	0x03, 0x19
        /*0052*/ 	.short	0x0010


	//----- nvinfo : EIATTR_PARAM_CBANK
	.align		4
        /*0054*/ 	.byte	0x04, 0x0a
        /*0056*/ 	.short	(.L_17 - .L_16)
	.align		4
.L_16:
        /*0058*/ 	.word	index@(.nv.constant0.default_function_kernel)
        /*005c*/ 	.short	0x0380
        /*005e*/ 	.short	0x0010


	//----- nvinfo : EIATTR_SW_WAR
	.align		4
.L_17:
        /*0060*/ 	.byte	0x04, 0x36
        /*0062*/ 	.short	(.L_19 - .L_18)
.L_18:
        /*0064*/ 	.word	0x00000008
.L_19:


//--------------------- .nv.callgraph             --------------------------
	.section	.nv.callgraph,"",@"SHT_CUDA_CALLGRAPH"
	.align	4
	.sectionentsize	8
	.align		4
        /*0000*/ 	.word	0x00000000
	.align		4
        /*0004*/ 	.word	0xffffffff
	.align		4
        /*0008*/ 	.word	0x00000000
	.align		4
        /*000c*/ 	.word	0xfffffffe
	.align		4
        /*0010*/ 	.word	0x00000000
	.align		4
        /*0014*/ 	.word	0xfffffffd
	.align		4
        /*0018*/ 	.word	0x00000000
	.align		4
        /*001c*/ 	.word	0xfffffffc


//--------------------- .text.default_function_kernel --------------------------
	.section	.text.default_function_kernel,"ax",@progbits
	.align	128
        .global         default_function_kernel
        .type           default_function_kernel,@function
        .size           default_function_kernel,(.L_x_1 - default_function_kernel)
        .other          default_function_kernel,@"STO_CUDA_ENTRY STV_DEFAULT"
default_function_kernel:
.text.default_function_kernel:
[----:B------:R-:W-:Y:S01]  /*0000*/  LDC R1, c[0x0][0x37c] ;  /* 0x0000df00ff017b82 */ /* 0x000fe20000000800 */
[----:B------:R-:W0:Y:S07]  /*0010*/  S2R R7, SR_CTAID.X ;  /* 0x0000000000077919 */ /* 0x000e2e0000002500 */
[----:B------:R-:W1:Y:S01]  /*0020*/  LDC.64 R2, c[0x0][0x388] ;  /* 0x0000e200ff027b82 */ /* 0x000e620000000a00 */
[----:B------:R-:W2:Y:S01]  /*0030*/  LDCU.64 UR4, c[0x0][0x358] ;  /* 0x00006b00ff0477ac */ /* 0x000ea20008000a00 */
[----:B------:R-:W0:Y:S06]  /*0040*/  S2R R0, SR_TID.X ;  /* 0x0000000000007919 */ /* 0x000e2c0000002100 */
[----:B------:R-:W3:Y:S01]  /*0050*/  LDC.64 R4, c[0x0][0x380] ;  /* 0x0000e000ff047b82 */ /* 0x000ee20000000a00 */
[----:B0-----:R-:W-:-:S04]  /*0060*/  IMAD R7, R7, 0xa, R0 ;  /* 0x0000000a07077824 */ /* 0x001fc800078e0200 */
[----:B-1----:R-:W-:-:S05]  /*0070*/  IMAD.WIDE.U32 R2, R7, 0x4, R2 ;  /* 0x0000000407027825 */ /* 0x002fca00078e0002 */
[----:B--2---:R-:W2:Y:S01]  /*0080*/  LDG.E.CONSTANT R0, desc[UR4][R2.64] ;  /* 0x0000000402007981 */ /* 0x004ea2000c1e9900 */
[----:B---3--:R-:W-:Y:S01]  /*0090*/  IMAD.WIDE.U32 R4, R7, 0x4, R4 ;  /* 0x0000000407047825 */ /* 0x008fe200078e0004 */
[----:B--2---:R-:W-:-:S13]  /*00a0*/  FSETP.GEU.AND P0, PT, |R0|, 1.175494350822287508e-38, PT ;  /* 0x008000000000780b */ /* 0x004fda0003f0e200 */
[----:B------:R-:W-:-:S04]  /*00b0*/  @!P0 FMUL R0, R0, 16777216 ;  /* 0x4b80000000008820 */ /* 0x000fc80000400000 */
[----:B------:R-:W0:Y:S02]  /*00c0*/  MUFU.LG2 R6, R0 ;  /* 0x0000000000067308 */ /* 0x000e240000000c00 */
[----:B0-----:R-:W-:-:S04]  /*00d0*/  @!P0 FADD R6, R6, -24 ;  /* 0xc1c0000006068421 */ /* 0x001fc80000000000 */
[----:B------:R-:W-:-:S05]  /*00e0*/  FMUL R7, R6, 0.69314718246459960938 ;  /* 0x3f31721806077820 */ /* 0x000fca0000400000 */
[----:B------:R-:W-:Y:S01]  /*00f0*/  STG.E desc[UR4][R4.64], R7 ;  /* 0x0000000704007986 */ /* 0x000fe2000c101904 */
[----:B------:R-:W-:Y:S05]  /*0100*/  EXIT ;  /* 0x000000000000794d */ /* 0x000fea0003800000 */
.L_x_0:
[----:B------:R-:W-:-:S00]  /*0110*/  BRA `(.L_x_0) ;  /* 0xfffffffc00fc7947 */ /* 0x000fc0000383ffff */
[----:B------:R-:W-:-:S00]  /*0120*/  NOP ;  /* 0x0000000000007918 */ /* 0x000fc00000000000 */
        /* <DEDUP_REMOVED lines=13> */
.L_x_1:


//--------------------- .nv.shared.reserved.0     --------------------------
	.section	.nv.shared.reserved.0,"aw",@nobits
	.weak		__nv_reservedSMEM_offset_0_alias
	.size		__nv_reservedSMEM_offset_0_alias, 0, 64
	.other		__nv_reservedSMEM_offset_0_alias,@"STO_CUDA_RESERVED_SHARED STV_DEFAULT"
__nv_reservedSMEM_offset_0_alias:
	.zero		0
	.zero		64


//--------------------- .nv.constant0.default_function_kernel --------------------------
	.section	.nv.constant0.default_function_kernel,"a",@progbits
	.sectionflags	@""
	.align	4
.nv.constant0.default_function_kernel:
	.zero		912


//--------------------- SYMBOLS --------------------------

	.type		.nv.reservedSmem.offset0,@object
	.size		.nv.reservedSmem.offset0,0x4
